	.headerflags	@"EF_CUDA_TEXMODE_UNIFIED EF_CUDA_64BIT_ADDRESS EF_CUDA_ACCELERATORS EF_CUDA_SM90 EF_CUDA_VIRTUAL_SM(EF_CUDA_SM90)"
	.elftype	@"ET_EXEC"


//--------------------- .nv.info                  --------------------------
	.section	.nv.info,"",@"SHT_CUDA_INFO"
	.align	4


	//----- nvinfo : EIATTR_REGCOUNT
	.align		4
        /*0000*/ 	.byte	0x04, 0x2f
        /*0002*/ 	.short	(.L_1 - .L_0)
	.align		4
.L_0:
        /*0004*/ 	.word	index@(triton_poi_fused__unsafe_index_add_mul_sub_69)
        /*0008*/ 	.word	0x00000016


	//----- nvinfo : EIATTR_MIN_STACK_SIZE
	.align		4
.L_1:
        /*000c*/ 	.byte	0x04, 0x12
        /*000e*/ 	.short	(.L_3 - .L_2)
	.align		4
.L_2:
        /*0010*/ 	.word	index@(triton_poi_fused__unsafe_index_add_mul_sub_69)
        /*0014*/ 	.word	0x00000000


	//----- nvinfo : EIATTR_FRAME_SIZE
	.align		4
.L_3:
        /*0018*/ 	.byte	0x04, 0x11
        /*001a*/ 	.short	(.L_5 - .L_4)
	.align		4
.L_4:
        /*001c*/ 	.word	index@(triton_poi_fused__unsafe_index_add_mul_sub_69)
        /*0020*/ 	.word	0x00000000


	//----- nvinfo : EIATTR_MIN_STACK_SIZE
	.align		4
.L_5:
        /*0024*/ 	.byte	0x04, 0x12
        /*0026*/ 	.short	(.L_7 - .L_6)
	.align		4
.L_6:
        /*0028*/ 	.word	index@(triton_poi_fused__unsafe_index_add_mul_sub_69)
        /*002c*/ 	.word	0x00000000
.L_7:


//--------------------- .nv.info.triton_poi_fused__unsafe_index_add_mul_sub_69 --------------------------
	.section	.nv.info.triton_poi_fused__unsafe_index_add_mul_sub_69,"",@"SHT_CUDA_INFO"
	.sectionflags	@""
	.align	4


	//----- nvinfo : EIATTR_CUDA_API_VERSION
	.align		4
        /*0000*/ 	.byte	0x04, 0x37
        /*0002*/ 	.short	(.L_9 - .L_8)
.L_8:
        /*0004*/ 	.word	0x0000007c


	//----- nvinfo : EIATTR_KPARAM_INFO
	.align		4
.L_9:
        /*0008*/ 	.byte	0x04, 0x17
        /*000a*/ 	.short	(.L_11 - .L_10)
.L_10:
        /*000c*/ 	.word	0x00000000
        /*0010*/ 	.short	0x0006
        /*0012*/ 	.short	0x0030
        /*0014*/ 	.byte	0x00, 0xf0, 0x11, 0x00


	//----- nvinfo : EIATTR_KPARAM_INFO
	.align		4
.L_11:
        /*0018*/ 	.byte	0x04, 0x17
        /*001a*/ 	.short	(.L_13 - .L_12)
.L_12:
        /*001c*/ 	.word	0x00000000
        /*0020*/ 	.short	0x0005
        /*0022*/ 	.short	0x0028
        /*0024*/ 	.byte	0x00, 0xf4, 0x21, 0x00


	//----- nvinfo : EIATTR_KPARAM_INFO
	.align		4
.L_13:
        /*0028*/ 	.byte	0x04, 0x17
        /*002a*/ 	.short	(.L_15 - .L_14)
.L_14:
        /*002c*/ 	.word	0x00000000
        /*0030*/ 	.short	0x0004
        /*0032*/ 	.short	0x0020
        /*0034*/ 	.byte	0x00, 0xf4, 0x21, 0x00


	//----- nvinfo : EIATTR_KPARAM_INFO
	.align		4
.L_15:
        /*0038*/ 	.byte	0x04, 0x17
        /*003a*/ 	.short	(.L_17 - .L_16)
.L_16:
        /*003c*/ 	.word	0x00000000
        /*0040*/ 	.short	0x0003
        /*0042*/ 	.short	0x0018
        /*0044*/ 	.byte	0x00, 0xf4, 0x21, 0x00


	//----- nvinfo : EIATTR_KPARAM_INFO
	.align		4
.L_17:
        /*0048*/ 	.byte	0x04, 0x17
        /*004a*/ 	.short	(.L_19 - .L_18)
.L_18:
        /*004c*/ 	.word	0x00000000
        /*0050*/ 	.short	0x0002
        /*0052*/ 	.short	0x0010
        /*0054*/ 	.byte	0x00, 0xf4, 0x21, 0x00


	//----- nvinfo : EIATTR_KPARAM_INFO
	.align		4
.L_19:
        /*0058*/ 	.byte	0x04, 0x17
        /*005a*/ 	.short	(.L_21 - .L_20)
.L_20:
        /*005c*/ 	.word	0x00000000
        /*0060*/ 	.short	0x0001
        /*0062*/ 	.short	0x0008
        /*0064*/ 	.byte	0x00, 0xf4, 0x21, 0x00


	//----- nvinfo : EIATTR_KPARAM_INFO
	.align		4
.L_21:
        /*0068*/ 	.byte	0x04, 0x17
        /*006a*/ 	.short	(.L_23 - .L_22)
.L_22:
        /*006c*/ 	.word	0x00000000
        /*0070*/ 	.short	0x0000
        /*0072*/ 	.short	0x0000
        /*0074*/ 	.byte	0x00, 0xf4, 0x21, 0x00


	//----- nvinfo : EIATTR_SPARSE_MMA_MASK
	.align		4
.L_23:
        /*0078*/ 	.byte	0x03, 0x50
        /*007a*/ 	.short	0x0000


	//----- nvinfo : EIATTR_MAXREG_COUNT
	.align		4
        /*007c*/ 	.byte	0x03, 0x1b
        /*007e*/ 	.short	0x00ff


	//----- nvinfo : EIATTR_EXIT_INSTR_OFFSETS
	.align		4
        /*0080*/ 	.byte	0x04, 0x1c
        /*0082*/ 	.short	(.L_25 - .L_24)


	//   ....[0]....
.L_24:
        /*0084*/ 	.word	0x00000540


	//   ....[1]....
        /*0088*/ 	.word	0x00000560


	//----- nvinfo : EIATTR_REQNTID
	.align		4
.L_25:
        /*008c*/ 	.byte	0x04, 0x10
        /*008e*/ 	.short	(.L_27 - .L_26)
.L_26:
        /*0090*/ 	.word	0x00000080
        /*0094*/ 	.word	0x00000001
        /*0098*/ 	.word	0x00000001


	//----- nvinfo : EIATTR_CBANK_PARAM_SIZE
	.align		4
.L_27:
        /*009c*/ 	.byte	0x03, 0x19
        /*009e*/ 	.short	0x0034


	//----- nvinfo : EIATTR_PARAM_CBANK
	.align		4
        /*00a0*/ 	.byte	0x04, 0x0a
        /*00a2*/ 	.short	(.L_29 - .L_28)
	.align		4
.L_28:
        /*00a4*/ 	.word	index@(.nv.constant0.triton_poi_fused__unsafe_index_add_mul_sub_69)
        /*00a8*/ 	.short	0x0210
        /*00aa*/ 	.short	0x0034


	//----- nvinfo : EIATTR_SW_WAR
	.align		4
.L_29:
        /*00ac*/ 	.byte	0x04, 0x36
        /*00ae*/ 	.short	(.L_31 - .L_30)
.L_30:
        /*00b0*/ 	.word	0x00000008
.L_31:


//--------------------- .nv.callgraph             --------------------------
	.section	.nv.callgraph,"",@"SHT_CUDA_CALLGRAPH"
	.align	4
	.sectionentsize	8
	.align		4
        /*0000*/ 	.word	0x00000000
	.align		4
        /*0004*/ 	.word	0xffffffff
	.align		4
        /*0008*/ 	.word	0x00000000
	.align		4
        /*000c*/ 	.word	0xfffffffe
	.align		4
        /*0010*/ 	.word	0x00000000
	.align		4
        /*0014*/ 	.word	0xfffffffd
	.align		4
        /*0018*/ 	.word	0x00000000
	.align		4
        /*001c*/ 	.word	0xfffffffc


//--------------------- .text.triton_poi_fused__unsafe_index_add_mul_sub_69 --------------------------
	.section	.text.triton_poi_fused__unsafe_index_add_mul_sub_69,"ax",@progbits
	.align	128
        .global         triton_poi_fused__unsafe_index_add_mul_sub_69
        .type           triton_poi_fused__unsafe_index_add_mul_sub_69,@function
        .size           triton_poi_fused__unsafe_index_add_mul_sub_69,(.L_x_1 - triton_poi_fused__unsafe_index_add_mul_sub_69)
        .other          triton_poi_fused__unsafe_index_add_mul_sub_69,@"STO_CUDA_ENTRY STV_DEFAULT"
triton_poi_fused__unsafe_index_add_mul_sub_69:
.text.triton_poi_fused__unsafe_index_add_mul_sub_69:
[----:B------:R-:W0:Y:S02]  /*0000*/  LDC R1, c[0x0][0x28] ;  /* 0x00000a00ff017b82 */ /* 0x000e240000000800 */
[----:B------:R-:W1:Y:S01]  /*0010*/  S2R R3, SR_TID.X ;  /* 0x0000000000037919 */ /* 0x000e620000002100 */
[----:B------:R-:W2:Y:S01]  /*0020*/  LDC.64 R10, c[0x0][0x218] ;  /* 0x00008600ff0a7b82 */ /* 0x000ea20000000a00 */
[----:B------:R-:W-:Y:S01]  /*0030*/  CS2R R8, SRZ ;  /* 0x0000000000087805 */ /* 0x000fe2000001ff00 */
[----:B------:R-:W-:Y:S01]  /*0040*/  ULDC.64 UR4, c[0x0][0x208] ;  /* 0x0000820000047ab9 */ /* 0x000fe20000000a00 */
[----:B------:R-:W3:Y:S05]  /*0050*/  S2R R2, SR_CTAID.X ;  /* 0x0000000000027919 */ /* 0x000eea0000002500 */
[----:B------:R-:W4:Y:S01]  /*0060*/  LDC.64 R16, c[0x0][0x228] ;  /* 0x00008a00ff107b82 */ /* 0x000f220000000a00 */
[----:B-1----:R-:W-:-:S05]  /*0070*/  LOP3.LUT R3, R3, 0x7f, RZ, 0xc0, !PT ;  /* 0x0000007f03037812 */ /* 0x002fca00078ec0ff */
[----:B---3--:R-:W-:-:S05]  /*0080*/  IMAD R3, R2, 0x80, R3 ;  /* 0x0000008002037824 */ /* 0x008fca00078e0203 */
[----:B------:R-:W-:Y:S02]  /*0090*/  SHF.R.S32.HI R5, RZ, 0x1f, R3 ;  /* 0x0000001fff057819 */ /* 0x000fe40000011403 */
[----:B------:R-:W-:Y:S02]  /*00a0*/  ISETP.GE.AND P0, PT, R3, 0x1a40, PT ;  /* 0x00001a400300780c */ /* 0x000fe40003f06270 */
[----:B------:R-:W-:Y:S02]  /*00b0*/  LEA.HI R12, R5, R3, RZ, 0x2 ;  /* 0x00000003050c7211 */ /* 0x000fe400078f10ff */
[----:B------:R-:W1:Y:S02]  /*00c0*/  LDC.64 R4, c[0x0][0x210] ;  /* 0x00008400ff047b82 */ /* 0x000e640000000a00 */
[----:B------:R-:W-:Y:S02]  /*00d0*/  LOP3.LUT R7, R12, 0xfffffffc, RZ, 0xc0, !PT ;  /* 0xfffffffc0c077812 */ /* 0x000fe400078ec0ff */
[----:B------:R-:W-:-:S03]  /*00e0*/  SHF.R.S32.HI R12, RZ, 0x2, R12 ;  /* 0x00000002ff0c7819 */ /* 0x000fc6000001140c */
[----:B------:R-:W-:Y:S01]  /*00f0*/  IMAD.IADD R0, R3, 0x1, -R7 ;  /* 0x0000000103007824 */ /* 0x000fe200078e0a07 */
[----:B------:R-:W-:Y:S02]  /*0100*/  CS2R R6, SRZ ;  /* 0x0000000000067805 */ /* 0x000fe4000001ff00 */
[----:B------:R-:W-:Y:S01]  /*0110*/  LEA.HI R13, R12, R12, RZ, 0x2 ;  /* 0x0000000c0c0d7211 */ /* 0x000fe200078f10ff */
[----:B--2---:R-:W-:-:S04]  /*0120*/  IMAD.WIDE R10, R0, 0x8, R10 ;  /* 0x00000008000a7825 */ /* 0x004fc800078e020a */
[----:B----4-:R-:W-:Y:S01]  /*0130*/  IMAD.WIDE R16, R0, 0x8, R16 ;  /* 0x0000000800107825 */ /* 0x010fe200078e0210 */
[----:B------:R2:W3:Y:S01]  /*0140*/  @!P0 LDG.E.EL.64 R6, desc[UR4][R10.64] ;  /* 0x000000040a068981 */ /* 0x0004e2000c2e1b00 */
[----:B------:R-:W-:-:S03]  /*0150*/  LOP3.LUT R13, R13, 0xfffffffc, RZ, 0xc0, !PT ;  /* 0xfffffffc0d0d7812 */ /* 0x000fc600078ec0ff */
[----:B------:R-:W4:Y:S01]  /*0160*/  @!P0 LDG.E.EL.64 R8, desc[UR4][R16.64] ;  /* 0x0000000410088981 */ /* 0x000f22000c2e1b00 */
[----:B------:R-:W-:-:S05]  /*0170*/  IADD3 R13, R12, -R13, RZ ;  /* 0x8000000d0c0d7210 */ /* 0x000fca0007ffe0ff */
[----:B-1----:R-:W-:Y:S01]  /*0180*/  IMAD.WIDE R14, R13, 0x8, R4 ;  /* 0x000000080d0e7825 */ /* 0x002fe200078e0204 */
[----:B------:R-:W-:Y:S01]  /*0190*/  CS2R R4, SRZ ;  /* 0x0000000000047805 */ /* 0x000fe2000001ff00 */
[----:B------:R-:W1:Y:S05]  /*01a0*/  LDC.64 R12, c[0x0][0x220] ;  /* 0x00008800ff0c7b82 */ /* 0x000e6a0000000a00 */
[----:B------:R5:W5:Y:S01]  /*01b0*/  @!P0 LDG.E.EL.64 R4, desc[UR4][R14.64] ;  /* 0x000000040e048981 */ /* 0x000b62000c2e1b00 */
[----:B------:R-:W-:Y:S01]  /*01c0*/  SHF.R.S32.HI R2, RZ, 0x18, R2 ;  /* 0x00000018ff027819 */ /* 0x000fe20000011402 */
[----:B--2---:R-:W-:-:S03]  /*01d0*/  IMAD.MOV.U32 R10, RZ, RZ, RZ ;  /* 0x000000ffff0a7224 */ /* 0x004fc600078e00ff */
[----:B------:R-:W-:-:S04]  /*01e0*/  SGXT R2, R2, 0x1 ;  /* 0x000000010202781a */ /* 0x000fc80000000200 */
[----:B------:R-:W-:-:S04]  /*01f0*/  LEA.HI R2, R2, R3, RZ, 0x4 ;  /* 0x0000000302027211 */ /* 0x000fc800078f20ff */
[----:B------:R-:W-:-:S05]  /*0200*/  SHF.R.S32.HI R11, RZ, 0x4, R2 ;  /* 0x00000004ff0b7819 */ /* 0x000fca0000011402 */
[----:B------:R-:W-:Y:S01]  /*0210*/  IMAD.HI R2, R11, -0x63f63f63, R10 ;  /* 0x9c09c09d0b027827 */ /* 0x000fe200078e020a */
[----:B---3--:R-:W-:Y:S02]  /*0220*/  SHF.R.U32.HI R19, RZ, 0x1e, R7 ;  /* 0x0000001eff137819 */ /* 0x008fe40000011607 */
[----:B----4-:R-:W-:Y:S02]  /*0230*/  SHF.R.U32.HI R17, RZ, 0x1e, R9 ;  /* 0x0000001eff117819 */ /* 0x010fe40000011609 */
[----:B------:R-:W-:Y:S02]  /*0240*/  LOP3.LUT R19, R19, 0x2, RZ, 0xc0, !PT ;  /* 0x0000000213137812 */ /* 0x000fe400078ec0ff */
[----:B------:R-:W-:Y:S02]  /*0250*/  LOP3.LUT R17, R17, 0x2, RZ, 0xc0, !PT ;  /* 0x0000000211117812 */ /* 0x000fe400078ec0ff */
[----:B------:R-:W-:Y:S02]  /*0260*/  IADD3 R19, P1, R6, R19, RZ ;  /* 0x0000001306137210 */ /* 0x000fe40007f3e0ff */
[----:B-----5:R-:W-:-:S03]  /*0270*/  IADD3 R15, P2, R8, R17, RZ ;  /* 0x00000011080f7210 */ /* 0x020fc60007f5e0ff */
[----:B------:R-:W-:Y:S01]  /*0280*/  IMAD.X R10, RZ, RZ, R7, P1 ;  /* 0x000000ffff0a7224 */ /* 0x000fe200008e0607 */
[----:B------:R-:W-:Y:S01]  /*0290*/  IADD3.X R8, RZ, R9, RZ, P2, !PT ;  /* 0x00000009ff087210 */ /* 0x000fe200017fe4ff */
[----:B-1----:R-:W-:Y:S01]  /*02a0*/  IMAD.WIDE.U32 R6, R19, 0x1a4, R12 ;  /* 0x000001a413067825 */ /* 0x002fe200078e000c */
[----:B------:R-:W-:-:S03]  /*02b0*/  SHF.R.U32.HI R9, RZ, 0x1f, R2 ;  /* 0x0000001fff097819 */ /* 0x000fc60000011602 */
[----:B------:R-:W-:Y:S01]  /*02c0*/  IMAD.WIDE.U32 R12, R15, 0x1a4, R12 ;  /* 0x000001a40f0c7825 */ /* 0x000fe200078e000c */
[----:B------:R-:W-:-:S03]  /*02d0*/  SHF.R.U32.HI R15, RZ, 0x1e, R5 ;  /* 0x0000001eff0f7819 */ /* 0x000fc60000011605 */
[----:B------:R-:W-:Y:S01]  /*02e0*/  IMAD R17, R10, 0x1a4, RZ ;  /* 0x000001a40a117824 */ /* 0x000fe200078e02ff */
[----:B------:R-:W-:Y:S01]  /*02f0*/  LOP3.LUT R15, R15, 0x2, RZ, 0xc0, !PT ;  /* 0x000000020f0f7812 */ /* 0x000fe200078ec0ff */
[----:B------:R-:W-:Y:S01]  /*0300*/  IMAD R19, R8, 0x1a4, RZ ;  /* 0x000001a408137824 */ /* 0x000fe200078e02ff */
[----:B------:R-:W-:Y:S01]  /*0310*/  LEA.HI.SX32 R10, R2, R9, 0x1a ;  /* 0x00000009020a7211 */ /* 0x000fe200078fd2ff */
[----:B------:R-:W-:Y:S01]  /*0320*/  IMAD.MOV.U32 R2, RZ, RZ, RZ ;  /* 0x000000ffff027224 */ /* 0x000fe200078e00ff */
[----:B------:R-:W-:Y:S01]  /*0330*/  IADD3 R9, R7, R17, RZ ;  /* 0x0000001107097210 */ /* 0x000fe20007ffe0ff */
[----:B------:R-:W-:Y:S01]  /*0340*/  IMAD.IADD R13, R13, 0x1, R19 ;  /* 0x000000010d0d7824 */ /* 0x000fe200078e0213 */
[----:B------:R-:W-:Y:S01]  /*0350*/  IADD3 R7, P1, R4, R15, RZ ;  /* 0x0000000f04077210 */ /* 0x000fe20007f3e0ff */
[----:B------:R-:W-:Y:S01]  /*0360*/  IMAD R11, R10, -0x69, R11 ;  /* 0xffffff970a0b7824 */ /* 0x000fe200078e020b */
[----:B------:R-:W-:Y:S01]  /*0370*/  MOV R8, R6 ;  /* 0x0000000600087202 */ /* 0x000fe20000000f00 */
[----:B------:R-:W-:-:S04]  /*0380*/  IMAD.HI R2, R3, -0x63f63f63, R2 ;  /* 0x9c09c09d03027827 */ /* 0x000fc800078e0202 */
[----:B------:R-:W-:Y:S02]  /*0390*/  IMAD.X R15, RZ, RZ, R5, P1 ;  /* 0x000000ffff0f7224 */ /* 0x000fe400008e0605 */
[----:B------:R-:W1:Y:S01]  /*03a0*/  LDC.64 R4, c[0x0][0x230] ;  /* 0x00008c00ff047b82 */ /* 0x000e620000000a00 */
[----:B------:R-:W-:-:S04]  /*03b0*/  IMAD.WIDE R8, R11, 0x4, R8 ;  /* 0x000000040b087825 */ /* 0x000fc800078e0208 */
[----:B------:R-:W-:Y:S01]  /*03c0*/  IMAD.WIDE R10, R11, 0x4, R12 ;  /* 0x000000040b0a7825 */ /* 0x000fe200078e020c */
[----:B------:R-:W-:-:S03]  /*03d0*/  SHF.R.U32.HI R13, RZ, 0x1f, R2 ;  /* 0x0000001fff0d7819 */ /* 0x000fc60000011602 */
[----:B------:R-:W-:Y:S01]  /*03e0*/  IMAD R15, R15, 0x348, RZ ;  /* 0x000003480f0f7824 */ /* 0x000fe200078e02ff */
[----:B------:R-:W-:Y:S01]  /*03f0*/  LEA.HI.SX32 R13, R2, R13, 0x16 ;  /* 0x0000000d020d7211 */ /* 0x000fe200078fb2ff */
[----:B------:R-:W-:-:S04]  /*0400*/  IMAD.WIDE.U32 R8, R7, 0x348, R8 ;  /* 0x0000034807087825 */ /* 0x000fc800078e0008 */
[----:B------:R-:W-:Y:S01]  /*0410*/  IMAD.WIDE.U32 R10, R7, 0x348, R10 ;  /* 0x00000348070a7825 */ /* 0x000fe200078e000a */
[----:B------:R-:W-:-:S03]  /*0420*/  IADD3 R9, R9, R15, RZ ;  /* 0x0000000f09097210 */ /* 0x000fc60007ffe0ff */
[----:B------:R-:W-:Y:S01]  /*0430*/  IMAD.IADD R11, R15, 0x1, R11 ;  /* 0x000000010f0b7824 */ /* 0x000fe200078e020b */
[----:B------:R-:W-:Y:S01]  /*0440*/  HFMA2.MMA R15, -RZ, RZ, 0, 0 ;  /* 0x00000000ff0f7435 */ /* 0x000fe200000001ff */
[----:B------:R-:W-:Y:S02]  /*0450*/  IMAD R7, R13, 0x1a4, RZ ;  /* 0x000001a40d077824 */ /* 0x000fe400078e02ff */
[----:B------:R-:W-:Y:S02]  /*0460*/  IMAD.MOV.U32 R12, RZ, RZ, RZ ;  /* 0x000000ffff0c7224 */ /* 0x000fe400078e00ff */
[----:B------:R-:W-:-:S04]  /*0470*/  IMAD.WIDE R8, R7, 0x4, R8 ;  /* 0x0000000407087825 */ /* 0x000fc800078e0208 */
[----:B------:R-:W-:Y:S01]  /*0480*/  IMAD.WIDE R10, R7, 0x4, R10 ;  /* 0x00000004070a7825 */ /* 0x000fe200078e020a */
[----:B------:R-:W2:Y:S01]  /*0490*/  @!P0 LDG.E.EL R15, desc[UR4][R8.64] ;  /* 0x00000004080f8981 */ /* 0x000ea2000c2e1900 */
[----:B------:R-:W3:Y:S02]  /*04a0*/  LDC.64 R6, c[0x0][0x238] ;  /* 0x00008e00ff067b82 */ /* 0x000ee40000000a00 */
[----:B-1----:R-:W-:Y:S01]  /*04b0*/  IMAD.WIDE R4, R0, 0x4, R4 ;  /* 0x0000000400047825 */ /* 0x002fe200078e0204 */
[----:B------:R-:W-:Y:S01]  /*04c0*/  MOV R0, RZ ;  /* 0x000000ff00007202 */ /* 0x000fe20000000f00 */
[----:B------:R-:W2:Y:S05]  /*04d0*/  @!P0 LDG.E.EL R12, desc[UR4][R10.64] ;  /* 0x000000040a0c8981 */ /* 0x000eaa000c2e1900 */
[----:B------:R-:W4:Y:S01]  /*04e0*/  @!P0 LDG.E.EL R0, desc[UR4][R4.64] ;  /* 0x0000000404008981 */ /* 0x000f22000c2e1900 */
[----:B------:R-:W-:-:S04]  /*04f0*/  IMAD R2, R13, -0x690, R3 ;  /* 0xfffff9700d027824 */ /* 0x000fc800078e0203 */
[----:B------:R-:W-:-:S04]  /*0500*/  IMAD R3, R13, 0x6a0, R2 ;  /* 0x000006a00d037824 */ /* 0x000fc800078e0202 */
[----:B---3--:R-:W-:-:S04]  /*0510*/  IMAD.WIDE R2, R3, 0x4, R6 ;  /* 0x0000000403027825 */ /* 0x008fc800078e0206 */
[----:B--2---:R-:W-:-:S04]  /*0520*/  FADD R12, R12, -R15 ;  /* 0x8000000f0c0c7221 */ /* 0x004fc80000000000 */
[----:B----4-:R-:W-:Y:S01]  /*0530*/  FFMA R15, R12, R0, R15 ;  /* 0x000000000c0f7223 */ /* 0x010fe2000000000f */
[----:B------:R-:W-:Y:S06]  /*0540*/  @P0 EXIT ;  /* 0x000000000000094d */ /* 0x000fec0003800000 */
[----:B------:R-:W-:Y:S01]  /*0550*/  STG.E desc[UR4][R2.64], R15 ;  /* 0x0000000f02007986 */ /* 0x000fe2000c101904 */
[----:B------:R-:W-:Y:S05]  /*0560*/  EXIT ;  /* 0x000000000000794d */ /* 0x000fea0003800000 */
.L_x_0:
[----:B------:R-:W-:-:S00]  /*0570*/  BRA `(.L_x_0) ;  /* 0xfffffffc00fc7947 */ /* 0x000fc0000383ffff */
[----:B------:R-:W-:-:S00]  /*0580*/  NOP ;  /* 0x0000000000007918 */ /* 0x000fc00000000000 */
[----:B------:R-:W-:-:S00]  /*0590*/  NOP ;  /* 0x0000000000007918 */ /* 0x000fc00000000000 */
[----:B------:R-:W-:-:S00]  /*05a0*/  NOP ;  /* 0x0000000000007918 */ /* 0x000fc00000000000 */
[----:B------:R-:W-:-:S00]  /*05b0*/  NOP ;  /* 0x0000000000007918 */ /* 0x000fc00000000000 */
[----:B------:R-:W-:-:S00]  /*05c0*/  NOP ;  /* 0x0000000000007918 */ /* 0x000fc00000000000 */
[----:B------:R-:W-:-:S00]  /*05d0*/  NOP ;  /* 0x0000000000007918 */ /* 0x000fc00000000000 */
[----:B------:R-:W-:-:S00]  /*05e0*/  NOP ;  /* 0x0000000000007918 */ /* 0x000fc00000000000 */
[----:B------:R-:W-:-:S00]  /*05f0*/  NOP ;  /* 0x0000000000007918 */ /* 0x000fc00000000000 */
.L_x_1:


//--------------------- .nv.constant0.triton_poi_fused__unsafe_index_add_mul_sub_69 --------------------------
	.section	.nv.constant0.triton_poi_fused__unsafe_index_add_mul_sub_69,"a",@progbits
	.sectionflags	@""
	.align	4
.nv.constant0.triton_poi_fused__unsafe_index_add_mul_sub_69:
	.zero		580
